	.headerflags	@"EF_CUDA_TEXMODE_UNIFIED EF_CUDA_64BIT_ADDRESS EF_CUDA_ACCELERATORS EF_CUDA_SM90 EF_CUDA_VIRTUAL_SM(EF_CUDA_SM90)"
	.elftype	@"ET_EXEC"


//--------------------- .nv.info                  --------------------------
	.section	.nv.info,"",@"SHT_CUDA_INFO"
	.align	4


	//----- nvinfo : EIATTR_REGCOUNT
	.align		4
        /*0000*/ 	.byte	0x04, 0x2f
        /*0002*/ 	.short	(.L_1 - .L_0)
	.align		4
.L_0:
        /*0004*/ 	.word	index@(triton_poi_fused__unsafe_index_add_mul_sub_4)
        /*0008*/ 	.word	0x00000020


	//----- nvinfo : EIATTR_MIN_STACK_SIZE
	.align		4
.L_1:
        /*000c*/ 	.byte	0x04, 0x12
        /*000e*/ 	.short	(.L_3 - .L_2)
	.align		4
.L_2:
        /*0010*/ 	.word	index@(triton_poi_fused__unsafe_index_add_mul_sub_4)
        /*0014*/ 	.word	0x00000000


	//----- nvinfo : EIATTR_FRAME_SIZE
	.align		4
.L_3:
        /*0018*/ 	.byte	0x04, 0x11
        /*001a*/ 	.short	(.L_5 - .L_4)
	.align		4
.L_4:
        /*001c*/ 	.word	index@(triton_poi_fused__unsafe_index_add_mul_sub_4)
        /*0020*/ 	.word	0x00000000


	//----- nvinfo : EIATTR_MIN_STACK_SIZE
	.align		4
.L_5:
        /*0024*/ 	.byte	0x04, 0x12
        /*0026*/ 	.short	(.L_7 - .L_6)
	.align		4
.L_6:
        /*0028*/ 	.word	index@(triton_poi_fused__unsafe_index_add_mul_sub_4)
        /*002c*/ 	.word	0x00000000
.L_7:


//--------------------- .nv.info.triton_poi_fused__unsafe_index_add_mul_sub_4 --------------------------
	.section	.nv.info.triton_poi_fused__unsafe_index_add_mul_sub_4,"",@"SHT_CUDA_INFO"
	.sectionflags	@""
	.align	4


	//----- nvinfo : EIATTR_CUDA_API_VERSION
	.align		4
        /*0000*/ 	.byte	0x04, 0x37
        /*0002*/ 	.short	(.L_9 - .L_8)
.L_8:
        /*0004*/ 	.word	0x0000007c


	//----- nvinfo : EIATTR_KPARAM_INFO
	.align		4
.L_9:
        /*0008*/ 	.byte	0x04, 0x17
        /*000a*/ 	.short	(.L_11 - .L_10)
.L_10:
        /*000c*/ 	.word	0x00000000
        /*0010*/ 	.short	0x0008
        /*0012*/ 	.short	0x0040
        /*0014*/ 	.byte	0x00, 0xf0, 0x11, 0x00


	//----- nvinfo : EIATTR_KPARAM_INFO
	.align		4
.L_11:
        /*0018*/ 	.byte	0x04, 0x17
        /*001a*/ 	.short	(.L_13 - .L_12)
.L_12:
        /*001c*/ 	.word	0x00000000
        /*0020*/ 	.short	0x0007
        /*0022*/ 	.short	0x0038
        /*0024*/ 	.byte	0x00, 0xf4, 0x21, 0x00


	//----- nvinfo : EIATTR_KPARAM_INFO
	.align		4
.L_13:
        /*0028*/ 	.byte	0x04, 0x17
        /*002a*/ 	.short	(.L_15 - .L_14)
.L_14:
        /*002c*/ 	.word	0x00000000
        /*0030*/ 	.short	0x0006
        /*0032*/ 	.short	0x0030
        /*0034*/ 	.byte	0x00, 0xf4, 0x21, 0x00


	//----- nvinfo : EIATTR_KPARAM_INFO
	.align		4
.L_15:
        /*0038*/ 	.byte	0x04, 0x17
        /*003a*/ 	.short	(.L_17 - .L_16)
.L_16:
        /*003c*/ 	.word	0x00000000
        /*0040*/ 	.short	0x0005
        /*0042*/ 	.short	0x0028
        /*0044*/ 	.byte	0x00, 0xf4, 0x21, 0x00


	//----- nvinfo : EIATTR_KPARAM_INFO
	.align		4
.L_17:
        /*0048*/ 	.byte	0x04, 0x17
        /*004a*/ 	.short	(.L_19 - .L_18)
.L_18:
        /*004c*/ 	.word	0x00000000
        /*0050*/ 	.short	0x0004
        /*0052*/ 	.short	0x0020
        /*0054*/ 	.byte	0x00, 0xf4, 0x21, 0x00


	//----- nvinfo : EIATTR_KPARAM_INFO
	.align		4
.L_19:
        /*0058*/ 	.byte	0x04, 0x17
        /*005a*/ 	.short	(.L_21 - .L_20)
.L_20:
        /*005c*/ 	.word	0x00000000
        /*0060*/ 	.short	0x0003
        /*0062*/ 	.short	0x0018
        /*0064*/ 	.byte	0x00, 0xf4, 0x21, 0x00


	//----- nvinfo : EIATTR_KPARAM_INFO
	.align		4
.L_21:
        /*0068*/ 	.byte	0x04, 0x17
        /*006a*/ 	.short	(.L_23 - .L_22)
.L_22:
        /*006c*/ 	.word	0x00000000
        /*0070*/ 	.short	0x0002
        /*0072*/ 	.short	0x0010
        /*0074*/ 	.byte	0x00, 0xf4, 0x21, 0x00


	//----- nvinfo : EIATTR_KPARAM_INFO
	.align		4
.L_23:
        /*0078*/ 	.byte	0x04, 0x17
        /*007a*/ 	.short	(.L_25 - .L_24)
.L_24:
        /*007c*/ 	.word	0x00000000
        /*0080*/ 	.short	0x0001
        /*0082*/ 	.short	0x0008
        /*0084*/ 	.byte	0x00, 0xf4, 0x21, 0x00


	//----- nvinfo : EIATTR_KPARAM_INFO
	.align		4
.L_25:
        /*0088*/ 	.byte	0x04, 0x17
        /*008a*/ 	.short	(.L_27 - .L_26)
.L_26:
        /*008c*/ 	.word	0x00000000
        /*0090*/ 	.short	0x0000
        /*0092*/ 	.short	0x0000
        /*0094*/ 	.byte	0x00, 0xf4, 0x21, 0x00


	//----- nvinfo : EIATTR_SPARSE_MMA_MASK
	.align		4
.L_27:
        /*0098*/ 	.byte	0x03, 0x50
        /*009a*/ 	.short	0x0000


	//----- nvinfo : EIATTR_MAXREG_COUNT
	.align		4
        /*009c*/ 	.byte	0x03, 0x1b
        /*009e*/ 	.short	0x00ff


	//----- nvinfo : EIATTR_EXIT_INSTR_OFFSETS
	.align		4
        /*00a0*/ 	.byte	0x04, 0x1c
        /*00a2*/ 	.short	(.L_29 - .L_28)


	//   ....[0]....
.L_28:
        /*00a4*/ 	.word	0x000008a0


	//   ....[1]....
        /*00a8*/ 	.word	0x000008c0


	//----- nvinfo : EIATTR_REQNTID
	.align		4
.L_29:
        /*00ac*/ 	.byte	0x04, 0x10
        /*00ae*/ 	.short	(.L_31 - .L_30)
.L_30:
        /*00b0*/ 	.word	0x00000080
        /*00b4*/ 	.word	0x00000001
        /*00b8*/ 	.word	0x00000001


	//----- nvinfo : EIATTR_CBANK_PARAM_SIZE
	.align		4
.L_31:
        /*00bc*/ 	.byte	0x03, 0x19
        /*00be*/ 	.short	0x0044


	//----- nvinfo : EIATTR_PARAM_CBANK
	.align		4
        /*00c0*/ 	.byte	0x04, 0x0a
        /*00c2*/ 	.short	(.L_33 - .L_32)
	.align		4
.L_32:
        /*00c4*/ 	.word	index@(.nv.constant0.triton_poi_fused__unsafe_index_add_mul_sub_4)
        /*00c8*/ 	.short	0x0210
        /*00ca*/ 	.short	0x0044


	//----- nvinfo : EIATTR_SW_WAR
	.align		4
.L_33:
        /*00cc*/ 	.byte	0x04, 0x36
        /*00ce*/ 	.short	(.L_35 - .L_34)
.L_34:
        /*00d0*/ 	.word	0x00000008
.L_35:


//--------------------- .nv.callgraph             --------------------------
	.section	.nv.callgraph,"",@"SHT_CUDA_CALLGRAPH"
	.align	4
	.sectionentsize	8
	.align		4
        /*0000*/ 	.word	0x00000000
	.align		4
        /*0004*/ 	.word	0xffffffff
	.align		4
        /*0008*/ 	.word	0x00000000
	.align		4
        /*000c*/ 	.word	0xfffffffe
	.align		4
        /*0010*/ 	.word	0x00000000
	.align		4
        /*0014*/ 	.word	0xfffffffd
	.align		4
        /*0018*/ 	.word	0x00000000
	.align		4
        /*001c*/ 	.word	0xfffffffc


//--------------------- .text.triton_poi_fused__unsafe_index_add_mul_sub_4 --------------------------
	.section	.text.triton_poi_fused__unsafe_index_add_mul_sub_4,"ax",@progbits
	.align	128
        .global         triton_poi_fused__unsafe_index_add_mul_sub_4
        .type           triton_poi_fused__unsafe_index_add_mul_sub_4,@function
        .size           triton_poi_fused__unsafe_index_add_mul_sub_4,(.L_x_1 - triton_poi_fused__unsafe_index_add_mul_sub_4)
        .other          triton_poi_fused__unsafe_index_add_mul_sub_4,@"STO_CUDA_ENTRY STV_DEFAULT"
triton_poi_fused__unsafe_index_add_mul_sub_4:
.text.triton_poi_fused__unsafe_index_add_mul_sub_4:
[----:B------:R-:W0:Y:S01]  /*0000*/  LDC R1, c[0x0][0x28] ;  /* 0x00000a00ff017b82 */ /* 0x000e220000000800 */
[----:B------:R-:W1:Y:S07]  /*0010*/  S2R R2, SR_TID.X ;  /* 0x0000000000027919 */ /* 0x000e6e0000002100 */
[----:B------:R-:W2:Y:S01]  /*0020*/  LDC.64 R4, c[0x0][0x218] ;  /* 0x00008600ff047b82 */ /* 0x000ea20000000a00 */
[----:B------:R-:W-:Y:S01]  /*0030*/  CS2R R10, SRZ ;  /* 0x00000000000a7805 */ /* 0x000fe2000001ff00 */
[----:B------:R-:W-:Y:S01]  /*0040*/  ULDC.64 UR4, c[0x0][0x208] ;  /* 0x0000820000047ab9 */ /* 0x000fe20000000a00 */
[----:B------:R-:W3:Y:S05]  /*0050*/  S2R R0, SR_CTAID.X ;  /* 0x0000000000007919 */ /* 0x000eea0000002500 */
[----:B------:R-:W4:Y:S01]  /*0060*/  LDC.64 R26, c[0x0][0x240] ;  /* 0x00009000ff1a7b82 */ /* 0x000f220000000a00 */
[----:B------:R-:W-:-:S02]  /*0070*/  CS2R R20, SRZ ;  /* 0x0000000000147805 */ /* 0x000fc4000001ff00 */
[----:B------:R-:W-:Y:S01]  /*0080*/  CS2R R22, SRZ ;  /* 0x0000000000167805 */ /* 0x000fe2000001ff00 */
[----:B------:R-:W-:-:S04]  /*0090*/  ULDC.64 UR6, c[0x0][0x228] ;  /* 0x00008a0000067ab9 */ /* 0x000fc80000000a00 */
[----:B------:R-:W5:Y:S08]  /*00a0*/  LDC.64 R24, c[0x0][0x230] ;  /* 0x00008c00ff187b82 */ /* 0x000f700000000a00 */
[----:B------:R-:W4:Y:S01]  /*00b0*/  LDC.64 R12, c[0x0][0x238] ;  /* 0x00008e00ff0c7b82 */ /* 0x000f220000000a00 */
[----:B-1----:R-:W-:-:S05]  /*00c0*/  IMAD.SHL.U32 R2, R2, 0x2, RZ ;  /* 0x0000000202027824 */ /* 0x002fca00078e00ff */
[----:B------:R-:W-:-:S05]  /*00d0*/  LOP3.LUT R3, R2, 0xfe, RZ, 0xc0, !PT ;  /* 0x000000fe02037812 */ /* 0x000fca00078ec0ff */
[----:B---3--:R-:W-:-:S05]  /*00e0*/  IMAD R14, R0, 0x100, R3 ;  /* 0x00000100000e7824 */ /* 0x008fca00078e0203 */
[----:B------:R-:W-:Y:S02]  /*00f0*/  SHF.R.S32.HI R3, RZ, 0x1f, R14 ;  /* 0x0000001fff037819 */ /* 0x000fe4000001140e */
[----:B------:R-:W-:Y:S02]  /*0100*/  ISETP.GE.AND P0, PT, R14, 0x400, PT ;  /* 0x000004000e00780c */ /* 0x000fe40003f06270 */
[----:B------:R-:W-:Y:S02]  /*0110*/  LEA.HI R6, R3, R14, RZ, 0x3 ;  /* 0x0000000e03067211 */ /* 0x000fe400078f18ff */
[----:B------:R-:W1:Y:S02]  /*0120*/  LDC.64 R2, c[0x0][0x220] ;  /* 0x00008800ff027b82 */ /* 0x000e640000000a00 */
[----:B------:R-:W-:-:S04]  /*0130*/  SHF.R.S32.HI R18, RZ, 0x3, R6 ;  /* 0x00000003ff127819 */ /* 0x000fc80000011406 */
[----:B------:R-:W-:-:S04]  /*0140*/  LEA.HI R7, R18, R18, RZ, 0x3 ;  /* 0x0000001212077211 */ /* 0x000fc800078f18ff */
[----:B------:R-:W-:-:S05]  /*0150*/  LOP3.LUT R7, R7, 0xfffffff8, RZ, 0xc0, !PT ;  /* 0xfffffff807077812 */ /* 0x000fca00078ec0ff */
[----:B------:R-:W-:Y:S01]  /*0160*/  IMAD.IADD R18, R18, 0x1, -R7 ;  /* 0x0000000112127824 */ /* 0x000fe200078e0a07 */
[----:B------:R-:W-:-:S03]  /*0170*/  LOP3.LUT R7, R6, 0xfffffff8, RZ, 0xc0, !PT ;  /* 0xfffffff806077812 */ /* 0x000fc600078ec0ff */
[----:B--2---:R-:W-:-:S04]  /*0180*/  IMAD.WIDE R4, R18, 0x8, R4 ;  /* 0x0000000812047825 */ /* 0x004fc800078e0204 */
[----:B------:R-:W-:Y:S01]  /*0190*/  IMAD.IADD R8, R14, 0x1, -R7 ;  /* 0x000000010e087824 */ /* 0x000fe200078e0a07 */
[----:B------:R2:W3:Y:S03]  /*01a0*/  @!P0 LDG.E.EL.64 R10, desc[UR4][R4.64] ;  /* 0x00000004040a8981 */ /* 0x0004e6000c2e1b00 */
[----:B-1----:R-:W-:-:S05]  /*01b0*/  IMAD.WIDE R16, R8, 0x8, R2 ;  /* 0x0000000808107825 */ /* 0x002fca00078e0202 */
[----:B------:R1:W3:Y:S01]  /*01c0*/  @!P0 LDG.E.EL.128 R20, desc[UR4][R16.64] ;  /* 0x0000000410148981 */ /* 0x0002e2000c2e1d00 */
[----:B------:R-:W-:Y:S01]  /*01d0*/  CS2R R2, SRZ ;  /* 0x0000000000027805 */ /* 0x000fe2000001ff00 */
[----:B----4-:R-:W-:-:S05]  /*01e0*/  IMAD.WIDE R26, R18, 0x8, R26 ;  /* 0x00000008121a7825 */ /* 0x010fca00078e021a */
[----:B------:R4:W3:Y:S01]  /*01f0*/  @!P0 LDG.E.EL.64 R2, desc[UR4][R26.64] ;  /* 0x000000041a028981 */ /* 0x0008e2000c2e1b00 */
[----:B--2---:R-:W-:Y:S02]  /*0200*/  CS2R R4, SRZ ;  /* 0x0000000000047805 */ /* 0x004fe4000001ff00 */
[----:B------:R-:W-:Y:S01]  /*0210*/  CS2R R6, SRZ ;  /* 0x0000000000067805 */ /* 0x000fe2000001ff00 */
[----:B-----5:R-:W-:-:S05]  /*0220*/  IMAD.WIDE R24, R8, 0x8, R24 ;  /* 0x0000000808187825 */ /* 0x020fca00078e0218 */
[----:B------:R2:W5:Y:S01]  /*0230*/  @!P0 LDG.E.EL.128 R4, desc[UR4][R24.64] ;  /* 0x0000000418048981 */ /* 0x000562000c2e1d00 */
[----:B-1----:R-:W-:Y:S02]  /*0240*/  IMAD.MOV.U32 R17, RZ, RZ, RZ ;  /* 0x000000ffff117224 */ /* 0x002fe400078e00ff */
[----:B----4-:R-:W-:Y:S02]  /*0250*/  IMAD.MOV.U32 R27, RZ, RZ, RZ ;  /* 0x000000ffff1b7224 */ /* 0x010fe400078e00ff */
[----:B------:R-:W-:Y:S01]  /*0260*/  IMAD.MOV.U32 R28, RZ, RZ, RZ ;  /* 0x000000ffff1c7224 */ /* 0x000fe200078e00ff */
[----:B---3--:R-:W-:-:S04]  /*0270*/  SHF.R.U32.HI R9, RZ, 0x1d, R11 ;  /* 0x0000001dff097819 */ /* 0x008fc8000001160b */
[----:B------:R-:W-:-:S04]  /*0280*/  LOP3.LUT R9, R9, 0x4, RZ, 0xc0, !PT ;  /* 0x0000000409097812 */ /* 0x000fc800078ec0ff */
[----:B------:R-:W-:Y:S01]  /*0290*/  IADD3 R16, P1, R10, R9, RZ ;  /* 0x000000090a107210 */ /* 0x000fe20007f3e0ff */
[----:B0-----:R-:W-:Y:S01]  /*02a0*/  IMAD.WIDE R8, R8, 0x4, R12 ;  /* 0x0000000408087825 */ /* 0x001fe200078e020c */
[C---:B------:R-:W-:Y:S02]  /*02b0*/  LEA R10, P2, R20.reuse, UR6, 0x2 ;  /* 0x00000006140a7c11 */ /* 0x040fe4000f8410ff */
[----:B------:R-:W-:Y:S01]  /*02c0*/  SHF.R.U32.HI R13, RZ, 0x1b, R21 ;  /* 0x0000001bff0d7819 */ /* 0x000fe20000011615 */
[----:B------:R-:W-:Y:S01]  /*02d0*/  IMAD.X R19, RZ, RZ, R11, P1 ;  /* 0x000000ffff137224 */ /* 0x000fe200008e060b */
[----:B------:R-:W-:Y:S02]  /*02e0*/  LEA.HI.X R20, R20, UR7, R21, 0x2, P2 ;  /* 0x0000000714147c11 */ /* 0x000fe400090f1415 */
[----:B------:R-:W-:Y:S02]  /*02f0*/  LEA R12, P1, R22, UR6, 0x2 ;  /* 0x00000006160c7c11 */ /* 0x000fe4000f8210ff */
[----:B------:R-:W-:-:S02]  /*0300*/  SHF.R.U32.HI R21, RZ, 0x1b, R23 ;  /* 0x0000001bff157819 */ /* 0x000fc40000011617 */
[----:B------:R-:W-:Y:S02]  /*0310*/  LOP3.LUT R13, R13, 0x10, RZ, 0xc0, !PT ;  /* 0x000000100d0d7812 */ /* 0x000fe400078ec0ff */
[----:B------:R-:W-:Y:S02]  /*0320*/  SHF.R.S32.HI R11, RZ, 0x17, R0 ;  /* 0x00000017ff0b7819 */ /* 0x000fe40000011400 */
[----:B------:R-:W-:Y:S02]  /*0330*/  LEA.HI.X R0, R22, UR7, R23, 0x2, P1 ;  /* 0x0000000716007c11 */ /* 0x000fe400088f1417 */
[----:B------:R-:W-:Y:S02]  /*0340*/  LOP3.LUT R21, R21, 0x10, RZ, 0xc0, !PT ;  /* 0x0000001015157812 */ /* 0x000fe400078ec0ff */
[----:B------:R-:W-:Y:S02]  /*0350*/  IADD3 R23, P1, R13, R10, RZ ;  /* 0x0000000a0d177210 */ /* 0x000fe40007f3e0ff */
[C---:B------:R-:W-:Y:S01]  /*0360*/  SHF.L.U64.HI R19, R16.reuse, 0x4, R19 ;  /* 0x0000000410137819 */ /* 0x040fe20000010213 */
[----:B------:R-:W-:Y:S01]  /*0370*/  IMAD.SHL.U32 R16, R16, 0x10, RZ ;  /* 0x0000001010107824 */ /* 0x000fe200078e00ff */
[----:B------:R-:W-:Y:S01]  /*0380*/  SGXT R11, R11, 0x1 ;  /* 0x000000010b0b781a */ /* 0x000fe20000000200 */
[----:B------:R-:W-:Y:S01]  /*0390*/  IMAD.X R22, RZ, RZ, R20, P1 ;  /* 0x000000ffff167224 */ /* 0x000fe200008e0614 */
[----:B------:R-:W-:-:S02]  /*03a0*/  IADD3 R21, P2, R21, R12, RZ ;  /* 0x0000000c15157210 */ /* 0x000fc40007f5e0ff */
[----:B--2---:R-:W-:Y:S02]  /*03b0*/  SHF.R.U32.HI R25, RZ, 0x1d, R3 ;  /* 0x0000001dff197819 */ /* 0x004fe40000011603 */
[----:B------:R-:W-:Y:S01]  /*03c0*/  LEA.HI R11, R11, R14, RZ, 0x6 ;  /* 0x0000000e0b0b7211 */ /* 0x000fe200078f30ff */
[----:B------:R-:W-:Y:S01]  /*03d0*/  IMAD.X R20, RZ, RZ, R0, P2 ;  /* 0x000000ffff147224 */ /* 0x000fe200010e0600 */
[----:B------:R-:W-:Y:S01]  /*03e0*/  IADD3 R12, P1, R16, R23, RZ ;  /* 0x00000017100c7210 */ /* 0x000fe20007f3e0ff */
[----:B------:R-:W-:Y:S01]  /*03f0*/  IMAD.MOV.U32 R0, RZ, RZ, RZ ;  /* 0x000000ffff007224 */ /* 0x000fe200078e00ff */
[----:B------:R-:W-:Y:S02]  /*0400*/  LOP3.LUT R25, R25, 0x4, RZ, 0xc0, !PT ;  /* 0x0000000419197812 */ /* 0x000fe400078ec0ff */
[----:B------:R-:W-:Y:S01]  /*0410*/  IADD3 R10, P2, R21, R16, RZ ;  /* 0x00000010150a7210 */ /* 0x000fe20007f5e0ff */
[----:B------:R-:W-:Y:S01]  /*0420*/  IMAD.X R13, R19, 0x1, R22, P1 ;  /* 0x00000001130d7824 */ /* 0x000fe200008e0616 */
[----:B------:R-:W-:-:S02]  /*0430*/  SHF.R.S32.HI R15, RZ, 0x6, R11 ;  /* 0x00000006ff0f7819 */ /* 0x000fc4000001140b */
[----:B------:R-:W-:Y:S01]  /*0440*/  IADD3 R2, P1, R2, R25, RZ ;  /* 0x0000001902027210 */ /* 0x000fe20007f3e0ff */
[----:B------:R-:W-:Y:S02]  /*0450*/  IMAD.X R11, R20, 0x1, R19, P2 ;  /* 0x00000001140b7824 */ /* 0x000fe400010e0613 */
[----:B------:R-:W-:Y:S02]  /*0460*/  IMAD.SHL.U32 R15, R15, 0x10, RZ ;  /* 0x000000100f0f7824 */ /* 0x000fe400078e00ff */
[----:B------:R-:W-:Y:S01]  /*0470*/  IMAD.X R25, RZ, RZ, R3, P1 ;  /* 0x000000ffff197224 */ /* 0x000fe200008e0603 */
[----:B-----5:R-:W-:Y:S01]  /*0480*/  LEA R24, P1, R4, UR6, 0x2 ;  /* 0x0000000604187c11 */ /* 0x020fe2000f8210ff */
[C---:B------:R-:W-:Y:S02]  /*0490*/  IMAD.SHL.U32 R26, R2.reuse, 0x10, RZ ;  /* 0x00000010021a7824 */ /* 0x040fe400078e00ff */
[----:B------:R-:W-:Y:S01]  /*04a0*/  IMAD.WIDE R10, R15, 0x4, R10 ;  /* 0x000000040f0a7825 */ /* 0x000fe200078e020a */
[----:B------:R-:W-:-:S03]  /*04b0*/  SHF.L.U64.HI R25, R2, 0x4, R25 ;  /* 0x0000000402197819 */ /* 0x000fc60000010219 */
[----:B------:R-:W-:Y:S01]  /*04c0*/  IMAD.WIDE R12, R15, 0x4, R12 ;  /* 0x000000040f0c7825 */ /* 0x000fe200078e020c */
[----:B------:R-:W-:Y:S01]  /*04d0*/  LEA.HI.X R29, R4, UR7, R5, 0x2, P1 ;  /* 0x00000007041d7c11 */ /* 0x000fe200088f1405 */
[----:B------:R0:W2:Y:S01]  /*04e0*/  @!P0 LDG.E.EL R0, desc[UR4][R10.64] ;  /* 0x000000040a008981 */ /* 0x0000a2000c2e1900 */
[----:B------:R-:W-:-:S03]  /*04f0*/  IADD3 R2, P1, R26, R23, RZ ;  /* 0x000000171a027210 */ /* 0x000fc60007f3e0ff */
[----:B------:R1:W3:Y:S01]  /*0500*/  @!P0 LDG.E.EL R17, desc[UR4][R12.64] ;  /* 0x000000040c118981 */ /* 0x0002e2000c2e1900 */
[----:B------:R-:W-:Y:S01]  /*0510*/  IADD3 R4, P2, R26, R21, RZ ;  /* 0x000000151a047210 */ /* 0x000fe20007f5e0ff */
[C---:B------:R-:W-:Y:S01]  /*0520*/  IMAD.X R3, R25.reuse, 0x1, R22, P1 ;  /* 0x0000000119037824 */ /* 0x040fe200008e0616 */
[----:B0-----:R-:W-:Y:S02]  /*0530*/  SHF.R.U32.HI R10, RZ, 0x1b, R5 ;  /* 0x0000001bff0a7819 */ /* 0x001fe40000011605 */
[--C-:B-1----:R-:W-:Y:S02]  /*0540*/  SHF.R.U32.HI R12, RZ, 0x1b, R7.reuse ;  /* 0x0000001bff0c7819 */ /* 0x102fe40000011607 */
[----:B------:R-:W-:Y:S02]  /*0550*/  LEA R11, P1, R6, UR6, 0x2 ;  /* 0x00000006060b7c11 */ /* 0x000fe4000f8210ff */
[----:B------:R-:W-:Y:S02]  /*0560*/  LOP3.LUT R13, R10, 0x10, RZ, 0xc0, !PT ;  /* 0x000000100a0d7812 */ /* 0x000fe400078ec0ff */
[----:B------:R-:W-:Y:S01]  /*0570*/  LOP3.LUT R10, R12, 0x10, RZ, 0xc0, !PT ;  /* 0x000000100c0a7812 */ /* 0x000fe200078ec0ff */
[----:B------:R-:W-:Y:S01]  /*0580*/  IMAD.X R5, R25, 0x1, R20, P2 ;  /* 0x0000000119057824 */ /* 0x000fe200010e0614 */
[----:B------:R-:W-:Y:S01]  /*0590*/  LEA.HI.X R6, R6, UR7, R7, 0x2, P1 ;  /* 0x0000000706067c11 */ /* 0x000fe200088f1407 */
[----:B------:R-:W-:Y:S01]  /*05a0*/  IMAD.WIDE R2, R15, 0x4, R2 ;  /* 0x000000040f027825 */ /* 0x000fe200078e0202 */
[----:B------:R-:W-:-:S02]  /*05b0*/  IADD3 R13, P1, R13, R24, RZ ;  /* 0x000000180d0d7210 */ /* 0x000fc40007f3e0ff */
[----:B------:R-:W-:Y:S02]  /*05c0*/  IADD3 R11, P2, R10, R11, RZ ;  /* 0x0000000b0a0b7210 */ /* 0x000fe40007f5e0ff */
[----:B------:R0:W4:Y:S01]  /*05d0*/  @!P0 LDG.E.EL R27, desc[UR4][R2.64] ;  /* 0x00000004021b8981 */ /* 0x000122000c2e1900 */
[----:B------:R-:W-:Y:S01]  /*05e0*/  IMAD.X R22, RZ, RZ, R29, P1 ;  /* 0x000000ffff167224 */ /* 0x000fe200008e061d */
[----:B------:R-:W-:Y:S01]  /*05f0*/  IADD3 R10, P3, R26, R13, RZ ;  /* 0x0000000d1a0a7210 */ /* 0x000fe20007f7e0ff */
[----:B------:R-:W-:Y:S01]  /*0600*/  IMAD.X R24, RZ, RZ, R6, P2 ;  /* 0x000000ffff187224 */ /* 0x000fe200010e0606 */
[----:B------:R-:W-:Y:S02]  /*0610*/  IADD3 R6, P1, R13, R16, RZ ;  /* 0x000000100d067210 */ /* 0x000fe40007f3e0ff */
[----:B------:R-:W-:Y:S02]  /*0620*/  IADD3 R12, P2, R11, R16, RZ ;  /* 0x000000100b0c7210 */ /* 0x000fe40007f5e0ff */
[----:B------:R-:W-:Y:S01]  /*0630*/  IADD3 R20, P4, R26, R11, RZ ;  /* 0x0000000b1a147210 */ /* 0x000fe20007f9e0ff */
[----:B0-----:R-:W0:Y:S01]  /*0640*/  LDC.64 R2, c[0x0][0x248] ;  /* 0x00009200ff027b82 */ /* 0x001e220000000a00 */
[----:B------:R-:W-:-:S04]  /*0650*/  IMAD.WIDE R4, R15, 0x4, R4 ;  /* 0x000000040f047825 */ /* 0x000fc800078e0204 */
[--C-:B------:R-:W-:Y:S01]  /*0660*/  IMAD.X R7, R22, 0x1, R19.reuse, P1 ;  /* 0x0000000116077824 */ /* 0x100fe200008e0613 */
[----:B------:R1:W5:Y:S01]  /*0670*/  @!P0 LDG.E.EL R28, desc[UR4][R4.64] ;  /* 0x00000004041c8981 */ /* 0x000362000c2e1900 */
[C---:B------:R-:W-:Y:S02]  /*0680*/  IMAD.X R11, R25.reuse, 0x1, R22, P3 ;  /* 0x00000001190b7824 */ /* 0x040fe400018e0616 */
[----:B------:R-:W-:Y:S02]  /*0690*/  IMAD.X R13, R24, 0x1, R19, P2 ;  /* 0x00000001180d7824 */ /* 0x000fe400010e0613 */
[----:B------:R-:W-:Y:S02]  /*06a0*/  IMAD.X R21, R25, 0x1, R24, P4 ;  /* 0x0000000119157824 */ /* 0x000fe400020e0618 */
[----:B------:R-:W-:Y:S01]  /*06b0*/  IMAD.WIDE R6, R15, 0x4, R6 ;  /* 0x000000040f067825 */ /* 0x000fe200078e0206 */
[----:B-1----:R-:W-:-:S03]  /*06c0*/  CS2R R4, SRZ ;  /* 0x0000000000047805 */ /* 0x002fc6000001ff00 */
[----:B------:R-:W-:-:S04]  /*06d0*/  IMAD.WIDE R10, R15, 0x4, R10 ;  /* 0x000000040f0a7825 */ /* 0x000fc800078e020a */
[----:B------:R-:W-:-:S04]  /*06e0*/  IMAD.WIDE R12, R15, 0x4, R12 ;  /* 0x000000040f0c7825 */ /* 0x000fc800078e020c */
[----:B------:R-:W-:Y:S01]  /*06f0*/  IMAD.MOV.U32 R16, RZ, RZ, RZ ;  /* 0x000000ffff107224 */ /* 0x000fe200078e00ff */
[----:B------:R-:W-:Y:S01]  /*0700*/  CS2R R22, SRZ ;  /* 0x0000000000167805 */ /* 0x000fe2000001ff00 */
[----:B------:R-:W-:Y:S01]  /*0710*/  IMAD.WIDE R20, R15, 0x4, R20 ;  /* 0x000000040f147825 */ /* 0x000fe200078e0214 */
[----:B------:R1:W3:Y:S03]  /*0720*/  @!P0 LDG.E.EL R4, desc[UR4][R6.64] ;  /* 0x0000000406048981 */ /* 0x0002e6000c2e1900 */
[----:B------:R-:W-:Y:S01]  /*0730*/  IMAD.MOV.U32 R15, RZ, RZ, RZ ;  /* 0x000000ffff0f7224 */ /* 0x000fe200078e00ff */
[----:B------:R-:W4:Y:S04]  /*0740*/  @!P0 LDG.E.EL R16, desc[UR4][R10.64] ;  /* 0x000000040a108981 */ /* 0x000f28000c2e1900 */
[----:B------:R-:W5:Y:S04]  /*0750*/  @!P0 LDG.E.EL R5, desc[UR4][R20.64] ;  /* 0x0000000414058981 */ /* 0x000f68000c2e1900 */
[----:B------:R-:W2:Y:S01]  /*0760*/  @!P0 LDG.E.EL R15, desc[UR4][R12.64] ;  /* 0x000000040c0f8981 */ /* 0x000ea2000c2e1900 */
[----:B-1----:R-:W-:-:S03]  /*0770*/  CS2R R6, SRZ ;  /* 0x0000000000067805 */ /* 0x002fc6000001ff00 */
[----:B------:R-:W2:Y:S01]  /*0780*/  @!P0 LDG.E.EL.64 R22, desc[UR4][R8.64] ;  /* 0x0000000408168981 */ /* 0x000ea2000c2e1b00 */
[----:B0-----:R-:W-:Y:S02]  /*0790*/  IMAD.WIDE R18, R18, 0x4, R2 ;  /* 0x0000000412127825 */ /* 0x001fe400078e0202 */
[----:B------:R-:W0:Y:S03]  /*07a0*/  LDC.64 R2, c[0x0][0x210] ;  /* 0x00008400ff027b82 */ /* 0x000e260000000a00 */
[----:B------:R-:W2:Y:S04]  /*07b0*/  @!P0 LDG.E.EL R7, desc[UR4][R18.64] ;  /* 0x0000000412078981 */ /* 0x000ea8000c2e1900 */
[----:B------:R-:W2:Y:S01]  /*07c0*/  @!P0 LDG.E.EL R6, desc[UR4][R18.64] ;  /* 0x0000000412068981 */ /* 0x000ea2000c2e1900 */
[----:B0-----:R-:W-:-:S04]  /*07d0*/  IMAD.WIDE R2, R14, 0x4, R2 ;  /* 0x000000040e027825 */ /* 0x001fc800078e0202 */
[----:B---3--:R-:W-:Y:S01]  /*07e0*/  FADD R4, R4, -R17 ;  /* 0x8000001104047221 */ /* 0x008fe20000000000 */
[----:B----4-:R-:W-:Y:S01]  /*07f0*/  FADD R16, R16, -R27 ;  /* 0x8000001b10107221 */ /* 0x010fe20000000000 */
[----:B-----5:R-:W-:Y:S01]  /*0800*/  FADD R5, R5, -R28 ;  /* 0x8000001c05057221 */ /* 0x020fe20000000000 */
[--C-:B--2---:R-:W-:Y:S01]  /*0810*/  FADD R15, R15, -R0.reuse ;  /* 0x800000000f0f7221 */ /* 0x104fe20000000000 */
[-C--:B------:R-:W-:Y:S01]  /*0820*/  FFMA R4, R4, R22.reuse, R17 ;  /* 0x0000001604047223 */ /* 0x080fe20000000011 */
[----:B------:R-:W-:Y:S02]  /*0830*/  FFMA R27, R16, R22, R27 ;  /* 0x00000016101b7223 */ /* 0x000fe4000000001b */
[-C--:B------:R-:W-:Y:S01]  /*0840*/  FFMA R15, R15, R23.reuse, R0 ;  /* 0x000000170f0f7223 */ /* 0x080fe20000000000 */
[----:B------:R-:W-:Y:S01]  /*0850*/  FFMA R28, R5, R23, R28 ;  /* 0x00000017051c7223 */ /* 0x000fe2000000001c */
[----:B------:R-:W-:-:S03]  /*0860*/  FADD R27, -R4, R27 ;  /* 0x0000001b041b7221 */ /* 0x000fc60000000100 */
[----:B------:R-:W-:Y:S01]  /*0870*/  FADD R28, -R15, R28 ;  /* 0x0000001c0f1c7221 */ /* 0x000fe20000000100 */
[----:B------:R-:W-:-:S03]  /*0880*/  FFMA R4, R27, R7, R4 ;  /* 0x000000071b047223 */ /* 0x000fc60000000004 */
[----:B------:R-:W-:Y:S01]  /*0890*/  FFMA R5, R28, R6, R15 ;  /* 0x000000061c057223 */ /* 0x000fe2000000000f */
[----:B------:R-:W-:Y:S06]  /*08a0*/  @P0 EXIT ;  /* 0x000000000000094d */ /* 0x000fec0003800000 */
[----:B------:R-:W-:Y:S01]  /*08b0*/  STG.E.64 desc[UR4][R2.64], R4 ;  /* 0x0000000402007986 */ /* 0x000fe2000c101b04 */
[----:B------:R-:W-:Y:S05]  /*08c0*/  EXIT ;  /* 0x000000000000794d */ /* 0x000fea0003800000 */
.L_x_0:
[----:B------:R-:W-:-:S00]  /*08d0*/  BRA `(.L_x_0) ;  /* 0xfffffffc00fc7947 */ /* 0x000fc0000383ffff */
[----:B------:R-:W-:-:S00]  /*08e0*/  NOP ;  /* 0x0000000000007918 */ /* 0x000fc00000000000 */
        /* <DEDUP_REMOVED lines=9> */
.L_x_1:


//--------------------- .nv.constant0.triton_poi_fused__unsafe_index_add_mul_sub_4 --------------------------
	.section	.nv.constant0.triton_poi_fused__unsafe_index_add_mul_sub_4,"a",@progbits
	.sectionflags	@""
	.align	4
.nv.constant0.triton_poi_fused__unsafe_index_add_mul_sub_4:
	.zero		596
